	.headerflags	@"EF_CUDA_TEXMODE_UNIFIED EF_CUDA_64BIT_ADDRESS EF_CUDA_ACCELERATORS EF_CUDA_SM90 EF_CUDA_VIRTUAL_SM(EF_CUDA_SM90)"
	.elftype	@"ET_EXEC"


//--------------------- .nv.info                  --------------------------
	.section	.nv.info,"",@"SHT_CUDA_INFO"
	.align	4


	//----- nvinfo : EIATTR_REGCOUNT
	.align		4
        /*0000*/ 	.byte	0x04, 0x2f
        /*0002*/ 	.short	(.L_1 - .L_0)
	.align		4
.L_0:
        /*0004*/ 	.word	index@(triton_poi_fused_add_convolution_9)
        /*0008*/ 	.word	0x0000001e


	//----- nvinfo : EIATTR_MIN_STACK_SIZE
	.align		4
.L_1:
        /*000c*/ 	.byte	0x04, 0x12
        /*000e*/ 	.short	(.L_3 - .L_2)
	.align		4
.L_2:
        /*0010*/ 	.word	index@(triton_poi_fused_add_convolution_9)
        /*0014*/ 	.word	0x00000000


	//----- nvinfo : EIATTR_FRAME_SIZE
	.align		4
.L_3:
        /*0018*/ 	.byte	0x04, 0x11
        /*001a*/ 	.short	(.L_5 - .L_4)
	.align		4
.L_4:
        /*001c*/ 	.word	index@(triton_poi_fused_add_convolution_9)
        /*0020*/ 	.word	0x00000000


	//----- nvinfo : EIATTR_MIN_STACK_SIZE
	.align		4
.L_5:
        /*0024*/ 	.byte	0x04, 0x12
        /*0026*/ 	.short	(.L_7 - .L_6)
	.align		4
.L_6:
        /*0028*/ 	.word	index@(triton_poi_fused_add_convolution_9)
        /*002c*/ 	.word	0x00000000
.L_7:


//--------------------- .nv.info.triton_poi_fused_add_convolution_9 --------------------------
	.section	.nv.info.triton_poi_fused_add_convolution_9,"",@"SHT_CUDA_INFO"
	.sectionflags	@""
	.align	4


	//----- nvinfo : EIATTR_CUDA_API_VERSION
	.align		4
        /*0000*/ 	.byte	0x04, 0x37
        /*0002*/ 	.short	(.L_9 - .L_8)
.L_8:
        /*0004*/ 	.word	0x0000007c


	//----- nvinfo : EIATTR_KPARAM_INFO
	.align		4
.L_9:
        /*0008*/ 	.byte	0x04, 0x17
        /*000a*/ 	.short	(.L_11 - .L_10)
.L_10:
        /*000c*/ 	.word	0x00000000
        /*0010*/ 	.short	0x0003
        /*0012*/ 	.short	0x0018
        /*0014*/ 	.byte	0x00, 0xf0, 0x11, 0x00


	//----- nvinfo : EIATTR_KPARAM_INFO
	.align		4
.L_11:
        /*0018*/ 	.byte	0x04, 0x17
        /*001a*/ 	.short	(.L_13 - .L_12)
.L_12:
        /*001c*/ 	.word	0x00000000
        /*0020*/ 	.short	0x0002
        /*0022*/ 	.short	0x0010
        /*0024*/ 	.byte	0x00, 0xf4, 0x21, 0x00


	//----- nvinfo : EIATTR_KPARAM_INFO
	.align		4
.L_13:
        /*0028*/ 	.byte	0x04, 0x17
        /*002a*/ 	.short	(.L_15 - .L_14)
.L_14:
        /*002c*/ 	.word	0x00000000
        /*0030*/ 	.short	0x0001
        /*0032*/ 	.short	0x0008
        /*0034*/ 	.byte	0x00, 0xf4, 0x21, 0x00


	//----- nvinfo : EIATTR_KPARAM_INFO
	.align		4
.L_15:
        /*0038*/ 	.byte	0x04, 0x17
        /*003a*/ 	.short	(.L_17 - .L_16)
.L_16:
        /*003c*/ 	.word	0x00000000
        /*0040*/ 	.short	0x0000
        /*0042*/ 	.short	0x0000
        /*0044*/ 	.byte	0x00, 0xf4, 0x21, 0x00


	//----- nvinfo : EIATTR_SPARSE_MMA_MASK
	.align		4
.L_17:
        /*0048*/ 	.byte	0x03, 0x50
        /*004a*/ 	.short	0x0000


	//----- nvinfo : EIATTR_MAXREG_COUNT
	.align		4
        /*004c*/ 	.byte	0x03, 0x1b
        /*004e*/ 	.short	0x00ff


	//----- nvinfo : EIATTR_EXIT_INSTR_OFFSETS
	.align		4
        /*0050*/ 	.byte	0x04, 0x1c
        /*0052*/ 	.short	(.L_19 - .L_18)


	//   ....[0]....
.L_18:
        /*0054*/ 	.word	0x000003c0


	//----- nvinfo : EIATTR_REQNTID
	.align		4
.L_19:
        /*0058*/ 	.byte	0x04, 0x10
        /*005a*/ 	.short	(.L_21 - .L_20)
.L_20:
        /*005c*/ 	.word	0x00000080
        /*0060*/ 	.word	0x00000001
        /*0064*/ 	.word	0x00000001


	//----- nvinfo : EIATTR_CBANK_PARAM_SIZE
	.align		4
.L_21:
        /*0068*/ 	.byte	0x03, 0x19
        /*006a*/ 	.short	0x001c


	//----- nvinfo : EIATTR_PARAM_CBANK
	.align		4
        /*006c*/ 	.byte	0x04, 0x0a
        /*006e*/ 	.short	(.L_23 - .L_22)
	.align		4
.L_22:
        /*0070*/ 	.word	index@(.nv.constant0.triton_poi_fused_add_convolution_9)
        /*0074*/ 	.short	0x0210
        /*0076*/ 	.short	0x001c


	//----- nvinfo : EIATTR_SW_WAR
	.align		4
.L_23:
        /*0078*/ 	.byte	0x04, 0x36
        /*007a*/ 	.short	(.L_25 - .L_24)
.L_24:
        /*007c*/ 	.word	0x00000008
.L_25:


//--------------------- .nv.callgraph             --------------------------
	.section	.nv.callgraph,"",@"SHT_CUDA_CALLGRAPH"
	.align	4
	.sectionentsize	8
	.align		4
        /*0000*/ 	.word	0x00000000
	.align		4
        /*0004*/ 	.word	0xffffffff
	.align		4
        /*0008*/ 	.word	0x00000000
	.align		4
        /*000c*/ 	.word	0xfffffffe
	.align		4
        /*0010*/ 	.word	0x00000000
	.align		4
        /*0014*/ 	.word	0xfffffffd
	.align		4
        /*0018*/ 	.word	0x00000000
	.align		4
        /*001c*/ 	.word	0xfffffffc


//--------------------- .text.triton_poi_fused_add_convolution_9 --------------------------
	.section	.text.triton_poi_fused_add_convolution_9,"ax",@progbits
	.align	128
        .global         triton_poi_fused_add_convolution_9
        .type           triton_poi_fused_add_convolution_9,@function
        .size           triton_poi_fused_add_convolution_9,(.L_x_1 - triton_poi_fused_add_convolution_9)
        .other          triton_poi_fused_add_convolution_9,@"STO_CUDA_ENTRY STV_DEFAULT"
triton_poi_fused_add_convolution_9:
.text.triton_poi_fused_add_convolution_9:
[----:B------:R-:W-:Y:S01]  /*0000*/  LDC R1, c[0x0][0x28] ;  /* 0x00000a00ff017b82 */ /* 0x000fe20000000800 */
[----:B------:R-:W1:Y:S07]  /*0010*/  S2R R0, SR_TID.X ;  /* 0x0000000000007919 */ /* 0x000e6e0000002100 */
[----:B------:R-:W2:Y:S01]  /*0020*/  LDC.64 R8, c[0x0][0x218] ;  /* 0x00008600ff087b82 */ /* 0x000ea20000000a00 */
[----:B------:R-:W-:Y:S01]  /*0030*/  ULDC.64 UR4, c[0x0][0x208] ;  /* 0x0000820000047ab9 */ /* 0x000fe20000000a00 */
[----:B------:R-:W3:Y:S01]  /*0040*/  S2R R7, SR_CTAID.X ;  /* 0x0000000000077919 */ /* 0x000ee20000002500 */
[----:B-1----:R-:W-:-:S02]  /*0050*/  SHF.L.U32 R0, R0, 0x2, RZ ;  /* 0x0000000200007819 */ /* 0x002fc400000006ff */
[----:B---3--:R-:W-:Y:S02]  /*0060*/  SHF.R.S32.HI R2, RZ, 0x15, R7 ;  /* 0x00000015ff027819 */ /* 0x008fe40000011407 */
[----:B------:R-:W-:Y:S02]  /*0070*/  LOP3.LUT R0, R0, 0x1fc, RZ, 0xc0, !PT ;  /* 0x000001fc00007812 */ /* 0x000fe400078ec0ff */
[----:B------:R-:W-:Y:S02]  /*0080*/  SGXT R2, R2, 0x1 ;  /* 0x000000010202781a */ /* 0x000fe40000000200 */
[----:B------:R-:W-:-:S04]  /*0090*/  LEA R7, R7, R0, 0xa ;  /* 0x0000000007077211 */ /* 0x000fc800078e50ff */
[----:B------:R-:W-:-:S04]  /*00a0*/  LEA.HI R2, R2, R7, RZ, 0x12 ;  /* 0x0000000702027211 */ /* 0x000fc800078f90ff */
[----:B------:R-:W-:Y:S01]  /*00b0*/  SHF.R.S32.HI R0, RZ, 0x12, R2 ;  /* 0x00000012ff007819 */ /* 0x000fe20000011402 */
[----:B------:R-:W-:-:S03]  /*00c0*/  VIADD R2, R2, 0x200 ;  /* 0x0000020002027836 */ /* 0x000fc60000000000 */
[----:B------:R-:W-:Y:S02]  /*00d0*/  SHF.R.S32.HI R3, RZ, 0xf, R0 ;  /* 0x0000000fff037819 */ /* 0x000fe40000011400 */
[----:B------:R-:W-:Y:S02]  /*00e0*/  SHF.R.S32.HI R6, RZ, 0x12, R2 ;  /* 0x00000012ff067819 */ /* 0x000fe40000011402 */
[----:B------:R-:W-:Y:S02]  /*00f0*/  LOP3.LUT R5, R3, 0xffff, RZ, 0xc0, !PT ;  /* 0x0000ffff03057812 */ /* 0x000fe400078ec0ff */
[----:B------:R-:W-:Y:S02]  /*0100*/  SHF.R.S32.HI R3, RZ, 0xf, R6 ;  /* 0x0000000fff037819 */ /* 0x000fe40000011406 */
[----:B------:R-:W-:Y:S02]  /*0110*/  LEA.HI R2, R5, R0, RZ, 0x16 ;  /* 0x0000000005027211 */ /* 0x000fe400078fb0ff */
[----:B------:R-:W-:-:S02]  /*0120*/  LOP3.LUT R5, R3, 0xffff, RZ, 0xc0, !PT ;  /* 0x0000ffff03057812 */ /* 0x000fc400078ec0ff */
[----:B------:R-:W-:Y:S02]  /*0130*/  LOP3.LUT R4, R2, 0xffc0, RZ, 0xc0, !PT ;  /* 0x0000ffc002047812 */ /* 0x000fe400078ec0ff */
[----:B------:R-:W1:Y:S01]  /*0140*/  LDC.64 R2, c[0x0][0x210] ;  /* 0x00008400ff027b82 */ /* 0x000e620000000a00 */
[----:B------:R-:W-:Y:S02]  /*0150*/  LEA.HI R10, R5, R6, RZ, 0x16 ;  /* 0x00000006050a7211 */ /* 0x000fe400078fb0ff */
[----:B------:R-:W-:Y:S02]  /*0160*/  IADD3 R11, RZ, -R4, RZ ;  /* 0x80000004ff0b7210 */ /* 0x000fe40007ffe0ff */
[----:B------:R-:W-:Y:S02]  /*0170*/  LOP3.LUT R10, R10, 0xffc0, RZ, 0xc0, !PT ;  /* 0x0000ffc00a0a7812 */ /* 0x000fe400078ec0ff */
[----:B------:R-:W-:Y:S01]  /*0180*/  PRMT R11, R11, 0x7710, RZ ;  /* 0x000077100b0b7816 */ /* 0x000fe200000000ff */
[----:B------:R-:W3:Y:S02]  /*0190*/  LDC.64 R4, c[0x0][0x220] ;  /* 0x00008800ff047b82 */ /* 0x000ee40000000a00 */
[----:B------:R-:W-:Y:S01]  /*01a0*/  IMAD.MOV R10, RZ, RZ, -R10 ;  /* 0x000000ffff0a7224 */ /* 0x000fe200078e0a0a */
[----:B------:R-:W-:-:S04]  /*01b0*/  IADD3 R0, R0, R11, RZ ;  /* 0x0000000b00007210 */ /* 0x000fc80007ffe0ff */
[----:B------:R-:W-:Y:S02]  /*01c0*/  PRMT R11, R10, 0x7710, RZ ;  /* 0x000077100a0b7816 */ /* 0x000fe400000000ff */
[----:B------:R-:W-:Y:S02]  /*01d0*/  PRMT R23, R0, 0x9910, RZ ;  /* 0x0000991000177816 */ /* 0x000fe400000000ff */
[----:B------:R-:W-:-:S03]  /*01e0*/  IADD3 R6, R6, R11, RZ ;  /* 0x0000000b06067210 */ /* 0x000fc60007ffe0ff */
[----:B--2---:R-:W-:Y:S01]  /*01f0*/  IMAD.WIDE R22, R23, 0x4, R8 ;  /* 0x0000000417167825 */ /* 0x004fe200078e0208 */
[----:B------:R-:W-:-:S03]  /*0200*/  PRMT R21, R6, 0x9910, RZ ;  /* 0x0000991006157816 */ /* 0x000fc600000000ff */
[C---:B-1----:R-:W-:Y:S01]  /*0210*/  IMAD.WIDE R2, R7.reuse, 0x4, R2 ;  /* 0x0000000407027825 */ /* 0x042fe200078e0202 */
[----:B------:R-:W2:Y:S03]  /*0220*/  LDG.E.EL R0, desc[UR4][R22.64] ;  /* 0x0000000416007981 */ /* 0x000ea6000c2e1900 */
[----:B---3--:R-:W-:Y:S02]  /*0230*/  IMAD.WIDE R24, R7, 0x4, R4 ;  /* 0x0000000407187825 */ /* 0x008fe400078e0204 */
[----:B------:R-:W2:Y:S02]  /*0240*/  LDG.E.128 R4, desc[UR4][R2.64] ;  /* 0x0000000402047981 */ /* 0x000ea4000c1e1d00 */
[----:B------:R-:W-:Y:S02]  /*0250*/  IMAD.WIDE R20, R21, 0x4, R8 ;  /* 0x0000000415147825 */ /* 0x000fe400078e0208 */
[----:B------:R-:W3:Y:S04]  /*0260*/  LDG.E.128 R16, desc[UR4][R24.64] ;  /* 0x0000000418107981 */ /* 0x000ee8000c1e1d00 */
[----:B------:R-:W4:Y:S04]  /*0270*/  LDG.E.EL R20, desc[UR4][R20.64] ;  /* 0x0000000414147981 */ /* 0x000f28000c2e1900 */
[----:B------:R-:W4:Y:S04]  /*0280*/  LDG.E.128 R8, desc[UR4][R2.64+0x800] ;  /* 0x0008000402087981 */ /* 0x000f28000c1e1d00 */
[----:B------:R-:W5:Y:S01]  /*0290*/  LDG.E.128 R12, desc[UR4][R24.64+0x800] ;  /* 0x00080004180c7981 */ /* 0x000f62000c1e1d00 */
[--C-:B--2---:R-:W-:Y:S01]  /*02a0*/  FADD R27, R4, R0.reuse ;  /* 0x00000000041b7221 */ /* 0x104fe20000000000 */
[--C-:B------:R-:W-:Y:S01]  /*02b0*/  FADD R4, R5, R0.reuse ;  /* 0x0000000005047221 */ /* 0x100fe20000000000 */
[--C-:B------:R-:W-:Y:S01]  /*02c0*/  FADD R5, R6, R0.reuse ;  /* 0x0000000006057221 */ /* 0x100fe20000000000 */
[----:B------:R-:W-:Y:S01]  /*02d0*/  FADD R0, R7, R0 ;  /* 0x0000000007007221 */ /* 0x000fe20000000000 */
[----:B---3--:R-:W-:Y:S01]  /*02e0*/  FADD R16, R16, R27 ;  /* 0x0000001b10107221 */ /* 0x008fe20000000000 */
[----:B------:R-:W-:Y:S01]  /*02f0*/  FADD R17, R17, R4 ;  /* 0x0000000411117221 */ /* 0x000fe20000000000 */
[----:B------:R-:W-:Y:S01]  /*0300*/  FADD R18, R18, R5 ;  /* 0x0000000512127221 */ /* 0x000fe20000000000 */
[----:B------:R-:W-:Y:S01]  /*0310*/  FADD R19, R19, R0 ;  /* 0x0000000013137221 */ /* 0x000fe20000000000 */
[--C-:B----4-:R-:W-:Y:S01]  /*0320*/  FADD R5, R8, R20.reuse ;  /* 0x0000001408057221 */ /* 0x110fe20000000000 */
[--C-:B------:R-:W-:Y:S01]  /*0330*/  FADD R0, R9, R20.reuse ;  /* 0x0000001409007221 */ /* 0x100fe20000000000 */
[--C-:B------:R-:W-:Y:S01]  /*0340*/  FADD R7, R10, R20.reuse ;  /* 0x000000140a077221 */ /* 0x100fe20000000000 */
[----:B------:R-:W-:Y:S01]  /*0350*/  FADD R20, R11, R20 ;  /* 0x000000140b147221 */ /* 0x000fe20000000000 */
[----:B-----5:R-:W-:Y:S01]  /*0360*/  FADD R12, R12, R5 ;  /* 0x000000050c0c7221 */ /* 0x020fe20000000000 */
[----:B------:R-:W-:Y:S01]  /*0370*/  FADD R13, R13, R0 ;  /* 0x000000000d0d7221 */ /* 0x000fe20000000000 */
[----:B------:R-:W-:Y:S01]  /*0380*/  FADD R14, R14, R7 ;  /* 0x000000070e0e7221 */ /* 0x000fe20000000000 */
[----:B------:R-:W-:Y:S01]  /*0390*/  FADD R15, R15, R20 ;  /* 0x000000140f0f7221 */ /* 0x000fe20000000000 */
[----:B------:R-:W-:Y:S04]  /*03a0*/  STG.E.128 desc[UR4][R2.64], R16 ;  /* 0x0000001002007986 */ /* 0x000fe8000c101d04 */
[----:B------:R-:W-:Y:S01]  /*03b0*/  STG.E.128 desc[UR4][R2.64+0x800], R12 ;  /* 0x0008000c02007986 */ /* 0x000fe2000c101d04 */
[----:B------:R-:W-:Y:S05]  /*03c0*/  EXIT ;  /* 0x000000000000794d */ /* 0x000fea0003800000 */
.L_x_0:
[----:B------:R-:W-:-:S00]  /*03d0*/  BRA `(.L_x_0) ;  /* 0xfffffffc00fc7947 */ /* 0x000fc0000383ffff */
[----:B------:R-:W-:-:S00]  /*03e0*/  NOP ;  /* 0x0000000000007918 */ /* 0x000fc00000000000 */
        /* <DEDUP_REMOVED lines=9> */
.L_x_1:


//--------------------- .nv.constant0.triton_poi_fused_add_convolution_9 --------------------------
	.section	.nv.constant0.triton_poi_fused_add_convolution_9,"a",@progbits
	.sectionflags	@""
	.align	4
.nv.constant0.triton_poi_fused_add_convolution_9:
	.zero		556
